//
// Generated by NVIDIA NVVM Compiler
//
// Compiler Build ID: CL-36424714
// Cuda compilation tools, release 13.0, V13.0.88
// Based on NVVM 20.0.0
//

.version 9.0
.target sm_100
.address_size 64

	// .globl	_Z6im2coliPKfiiiPf

.visible .entry _Z6im2coliPKfiiiPf(
	.param .u32 _Z6im2coliPKfiiiPf_param_0,
	.param .u64 .ptr .align 1 _Z6im2coliPKfiiiPf_param_1,
	.param .u32 _Z6im2coliPKfiiiPf_param_2,
	.param .u32 _Z6im2coliPKfiiiPf_param_3,
	.param .u32 _Z6im2coliPKfiiiPf_param_4,
	.param .u64 .ptr .align 1 _Z6im2coliPKfiiiPf_param_5
)
{
	.reg .pred 	%p<11>;
	.reg .b32 	%r<36>;
	.reg .b32 	%f<30>;
	.reg .b64 	%rd<43>;

	ld.param.u32 	%r20, [_Z6im2coliPKfiiiPf_param_0];
	ld.param.u64 	%rd20, [_Z6im2coliPKfiiiPf_param_1];
	ld.param.u32 	%r17, [_Z6im2coliPKfiiiPf_param_2];
	ld.param.u32 	%r18, [_Z6im2coliPKfiiiPf_param_3];
	ld.param.u32 	%r19, [_Z6im2coliPKfiiiPf_param_4];
	ld.param.u64 	%rd19, [_Z6im2coliPKfiiiPf_param_5];
	cvta.to.global.u64 	%rd1, %rd20;
	mov.u32 	%r21, %tid.x;
	mov.u32 	%r22, %ctaid.x;
	mov.u32 	%r23, %ntid.x;
	mad.lo.s32 	%r1, %r22, %r23, %r21;
	setp.ge.s32 	%p1, %r1, %r20;
	@%p1 bra 	$L__BB0_14;
	cvta.to.global.u64 	%rd21, %rd19;
	div.s32 	%r24, %r1, %r18;
	mul.lo.s32 	%r25, %r24, %r18;
	sub.s32 	%r26, %r1, %r25;
	mul.lo.s32 	%r27, %r1, %r17;
	mul.wide.s32 	%rd22, %r27, 4;
	add.s64 	%rd38, %rd21, %rd22;
	mad.lo.s32 	%r28, %r26, %r19, %r24;
	mul.lo.s32 	%r29, %r28, %r17;
	cvt.s64.s32 	%rd3, %r29;
	setp.lt.s32 	%p2, %r17, 1;
	@%p2 bra 	$L__BB0_14;
	and.b32  	%r2, %r17, 15;
	setp.lt.u32 	%p3, %r17, 16;
	mov.b32 	%r33, 0;
	@%p3 bra 	$L__BB0_5;
	and.b32  	%r33, %r17, 2147483632;
	neg.s32 	%r31, %r33;
	shl.b64 	%rd23, %rd3, 2;
	add.s64 	%rd24, %rd23, %rd1;
	add.s64 	%rd36, %rd24, 32;
$L__BB0_4:
	.pragma "nounroll";
	ld.global.f32 	%f1, [%rd36+-32];
	st.global.f32 	[%rd38], %f1;
	ld.global.f32 	%f2, [%rd36+-28];
	st.global.f32 	[%rd38+4], %f2;
	ld.global.f32 	%f3, [%rd36+-24];
	st.global.f32 	[%rd38+8], %f3;
	ld.global.f32 	%f4, [%rd36+-20];
	st.global.f32 	[%rd38+12], %f4;
	ld.global.f32 	%f5, [%rd36+-16];
	st.global.f32 	[%rd38+16], %f5;
	ld.global.f32 	%f6, [%rd36+-12];
	st.global.f32 	[%rd38+20], %f6;
	ld.global.f32 	%f7, [%rd36+-8];
	st.global.f32 	[%rd38+24], %f7;
	ld.global.f32 	%f8, [%rd36+-4];
	st.global.f32 	[%rd38+28], %f8;
	ld.global.f32 	%f9, [%rd36];
	st.global.f32 	[%rd38+32], %f9;
	ld.global.f32 	%f10, [%rd36+4];
	st.global.f32 	[%rd38+36], %f10;
	ld.global.f32 	%f11, [%rd36+8];
	st.global.f32 	[%rd38+40], %f11;
	ld.global.f32 	%f12, [%rd36+12];
	st.global.f32 	[%rd38+44], %f12;
	ld.global.f32 	%f13, [%rd36+16];
	st.global.f32 	[%rd38+48], %f13;
	ld.global.f32 	%f14, [%rd36+20];
	st.global.f32 	[%rd38+52], %f14;
	ld.global.f32 	%f15, [%rd36+24];
	st.global.f32 	[%rd38+56], %f15;
	ld.global.f32 	%f16, [%rd36+28];
	st.global.f32 	[%rd38+60], %f16;
	add.s64 	%rd38, %rd38, 64;
	add.s32 	%r31, %r31, 16;
	add.s64 	%rd36, %rd36, 64;
	setp.ne.s32 	%p4, %r31, 0;
	@%p4 bra 	$L__BB0_4;
$L__BB0_5:
	setp.eq.s32 	%p5, %r2, 0;
	@%p5 bra 	$L__BB0_14;
	and.b32  	%r8, %r17, 7;
	setp.lt.u32 	%p6, %r2, 8;
	@%p6 bra 	$L__BB0_8;
	cvt.u64.u32 	%rd25, %r33;
	add.s64 	%rd26, %rd25, %rd3;
	shl.b64 	%rd27, %rd26, 2;
	add.s64 	%rd28, %rd1, %rd27;
	ld.global.f32 	%f17, [%rd28];
	st.global.f32 	[%rd38], %f17;
	ld.global.f32 	%f18, [%rd28+4];
	st.global.f32 	[%rd38+4], %f18;
	ld.global.f32 	%f19, [%rd28+8];
	st.global.f32 	[%rd38+8], %f19;
	ld.global.f32 	%f20, [%rd28+12];
	st.global.f32 	[%rd38+12], %f20;
	ld.global.f32 	%f21, [%rd28+16];
	st.global.f32 	[%rd38+16], %f21;
	ld.global.f32 	%f22, [%rd28+20];
	st.global.f32 	[%rd38+20], %f22;
	ld.global.f32 	%f23, [%rd28+24];
	st.global.f32 	[%rd38+24], %f23;
	ld.global.f32 	%f24, [%rd28+28];
	st.global.f32 	[%rd38+28], %f24;
	add.s64 	%rd38, %rd38, 32;
	add.s32 	%r33, %r33, 8;
$L__BB0_8:
	setp.eq.s32 	%p7, %r8, 0;
	@%p7 bra 	$L__BB0_14;
	and.b32  	%r11, %r17, 3;
	setp.lt.u32 	%p8, %r8, 4;
	@%p8 bra 	$L__BB0_11;
	cvt.u64.u32 	%rd29, %r33;
	add.s64 	%rd30, %rd29, %rd3;
	shl.b64 	%rd31, %rd30, 2;
	add.s64 	%rd32, %rd1, %rd31;
	ld.global.f32 	%f25, [%rd32];
	st.global.f32 	[%rd38], %f25;
	ld.global.f32 	%f26, [%rd32+4];
	st.global.f32 	[%rd38+4], %f26;
	ld.global.f32 	%f27, [%rd32+8];
	st.global.f32 	[%rd38+8], %f27;
	ld.global.f32 	%f28, [%rd32+12];
	st.global.f32 	[%rd38+12], %f28;
	add.s64 	%rd38, %rd38, 16;
	add.s32 	%r33, %r33, 4;
$L__BB0_11:
	setp.eq.s32 	%p9, %r11, 0;
	@%p9 bra 	$L__BB0_14;
	cvt.u64.u32 	%rd33, %r33;
	add.s64 	%rd34, %rd3, %rd33;
	shl.b64 	%rd35, %rd34, 2;
	add.s64 	%rd41, %rd1, %rd35;
	neg.s32 	%r35, %r11;
$L__BB0_13:
	.pragma "nounroll";
	ld.global.f32 	%f29, [%rd41];
	st.global.f32 	[%rd38], %f29;
	add.s64 	%rd38, %rd38, 4;
	add.s64 	%rd41, %rd41, 4;
	add.s32 	%r35, %r35, 1;
	setp.ne.s32 	%p10, %r35, 0;
	@%p10 bra 	$L__BB0_13;
$L__BB0_14:
	ret;

}


// ===== COMPILED SASS (sm_100) =====

	.target	sm_100

	.elftype	@"ET_EXEC"


//--------------------- .note.nv.tkinfo           --------------------------
	.section	.note.nv.tkinfo,"",@"SHT_NOTE"
	.sectionflags	@"SHF_NOTE_NV_TKINFO"
	.tkinfo
        /*0018*/ 	.word	0x00000002
        /*0030*/ 	.string	""
        /*0030*/ 	.string	"ptxas"
        /*0030*/ 	.string	"Cuda compilation tools, release 13.0, V13.0.88"
        /*0030*/ 	.string	"Build cuda_13.0.r13.0/compiler.36424714_0"
        /*0030*/ 	.string	"-arch sm_100 -m 64 "



//--------------------- .note.nv.cuinfo           --------------------------
	.section	.note.nv.cuinfo,"",@"SHT_NOTE"
	.sectionflags	@"SHF_NOTE_NV_CUINFO"
        /*0018*/ 	.short	0x0002
        /*001a*/ 	.short	0x0064
        /*001c*/ 	.short	0x0082
	.zero		2


//--------------------- .nv.info                  --------------------------
	.section	.nv.info,"",@"SHT_CUDA_INFO"
	.align	4


	//----- nvinfo : EIATTR_REGCOUNT
	.align		4
        /*0000*/ 	.byte	0x04, 0x2f
        /*0002*/ 	.short	(.L_1 - .L_0)
	.align		4
.L_0:
        /*0004*/ 	.word	index@(_Z6im2coliPKfiiiPf)
        /*0008*/ 	.word	0x00000018


	//----- nvinfo : EIATTR_FRAME_SIZE
	.align		4
.L_1:
        /*000c*/ 	.byte	0x04, 0x11
        /*000e*/ 	.short	(.L_3 - .L_2)
	.align		4
.L_2:
        /*0010*/ 	.word	index@(_Z6im2coliPKfiiiPf)
        /*0014*/ 	.word	0x00000000


	//----- nvinfo : EIATTR_MIN_STACK_SIZE
	.align		4
.L_3:
        /*0018*/ 	.byte	0x04, 0x12
        /*001a*/ 	.short	(.L_5 - .L_4)
	.align		4
.L_4:
        /*001c*/ 	.word	index@(_Z6im2coliPKfiiiPf)
        /*0020*/ 	.word	0x00000000
.L_5:


//--------------------- .nv.compat                --------------------------
	.section	.nv.compat,"",@"SHT_CUDA_COMPAT_INFO"
	.align	4
        /*0000*/ 	.byte	0x02, 0x09, 0x00, 0x00, 0x02, 0x02, 0x01, 0x00, 0x02, 0x05, 0x05, 0x00, 0x03, 0x07, 0x01, 0x01
        /*0010*/ 	.byte	0x02, 0x03, 0x00, 0x00, 0x02, 0x06, 0x01, 0x00, 0x04, 0x0b, 0x08, 0x00, 0x09, 0x00, 0x00, 0x00
        /*0020*/ 	.byte	0x00, 0x00, 0x00, 0x00


//--------------------- .nv.info._Z6im2coliPKfiiiPf --------------------------
	.section	.nv.info._Z6im2coliPKfiiiPf,"",@"SHT_CUDA_INFO"
	.sectionflags	@""
	.align	4


	//----- nvinfo : EIATTR_CUDA_API_VERSION
	.align		4
        /*0000*/ 	.byte	0x04, 0x37
        /*0002*/ 	.short	(.L_7 - .L_6)
.L_6:
        /*0004*/ 	.word	0x00000082


	//----- nvinfo : EIATTR_KPARAM_INFO
	.align		4
.L_7:
        /*0008*/ 	.byte	0x04, 0x17
        /*000a*/ 	.short	(.L_9 - .L_8)
.L_8:
        /*000c*/ 	.word	0x00000000
        /*0010*/ 	.short	0x0005
        /*0012*/ 	.short	0x0020
        /*0014*/ 	.byte	0x00, 0xf5, 0x21, 0x00


	//----- nvinfo : EIATTR_KPARAM_INFO
	.align		4
.L_9:
        /*0018*/ 	.byte	0x04, 0x17
        /*001a*/ 	.short	(.L_11 - .L_10)
.L_10:
        /*001c*/ 	.word	0x00000000
        /*0020*/ 	.short	0x0004
        /*0022*/ 	.short	0x0018
        /*0024*/ 	.byte	0x00, 0xf0, 0x11, 0x00


	//----- nvinfo : EIATTR_KPARAM_INFO
	.align		4
.L_11:
        /*0028*/ 	.byte	0x04, 0x17
        /*002a*/ 	.short	(.L_13 - .L_12)
.L_12:
        /*002c*/ 	.word	0x00000000
        /*0030*/ 	.short	0x0003
        /*0032*/ 	.short	0x0014
        /*0034*/ 	.byte	0x00, 0xf0, 0x11, 0x00


	//----- nvinfo : EIATTR_KPARAM_INFO
	.align		4
.L_13:
        /*0038*/ 	.byte	0x04, 0x17
        /*003a*/ 	.short	(.L_15 - .L_14)
.L_14:
        /*003c*/ 	.word	0x00000000
        /*0040*/ 	.short	0x0002
        /*0042*/ 	.short	0x0010
        /*0044*/ 	.byte	0x00, 0xf0, 0x11, 0x00


	//----- nvinfo : EIATTR_KPARAM_INFO
	.align		4
.L_15:
        /*0048*/ 	.byte	0x04, 0x17
        /*004a*/ 	.short	(.L_17 - .L_16)
.L_16:
        /*004c*/ 	.word	0x00000000
        /*0050*/ 	.short	0x0001
        /*0052*/ 	.short	0x0008
        /*0054*/ 	.byte	0x00, 0xf5, 0x21, 0x00


	//----- nvinfo : EIATTR_KPARAM_INFO
	.align		4
.L_17:
        /*0058*/ 	.byte	0x04, 0x17
        /*005a*/ 	.short	(.L_19 - .L_18)
.L_18:
        /*005c*/ 	.word	0x00000000
        /*0060*/ 	.short	0x0000
        /*0062*/ 	.short	0x0000
        /*0064*/ 	.byte	0x00, 0xf0, 0x11, 0x00


	//----- nvinfo : EIATTR_SPARSE_MMA_MASK
	.align		4
.L_19:
        /*0068*/ 	.byte	0x03, 0x50
        /*006a*/ 	.short	0x0000


	//----- nvinfo : EIATTR_MAXREG_COUNT
	.align		4
        /*006c*/ 	.byte	0x03, 0x1b
        /*006e*/ 	.short	0x00ff


	//----- nvinfo : EIATTR_MERCURY_ISA_VERSION
	.align		4
        /*0070*/ 	.byte	0x03, 0x5f
        /*0072*/ 	.short	0x0101


	//----- nvinfo : EIATTR_VRC_CTA_INIT_COUNT
	.align		4
        /*0074*/ 	.byte	0x02, 0x4a
	.zero		1
	.zero		1


	//----- nvinfo : EIATTR_EXIT_INSTR_OFFSETS
	.align		4
        /*0078*/ 	.byte	0x04, 0x1c
        /*007a*/ 	.short	(.L_21 - .L_20)


	//   ....[0]....
.L_20:
        /*007c*/ 	.word	0x00000070


	//   ....[1]....
        /*0080*/ 	.word	0x00000280


	//   ....[2]....
        /*0084*/ 	.word	0x00000650


	//   ....[3]....
        /*0088*/ 	.word	0x00000840


	//   ....[4]....
        /*008c*/ 	.word	0x000009b0


	//   ....[5]....
        /*0090*/ 	.word	0x00000ae0


	//----- nvinfo : EIATTR_CBANK_PARAM_SIZE
	.align		4
.L_21:
        /*0094*/ 	.byte	0x03, 0x19
        /*0096*/ 	.short	0x0028


	//----- nvinfo : EIATTR_PARAM_CBANK
	.align		4
        /*0098*/ 	.byte	0x04, 0x0a
        /*009a*/ 	.short	(.L_23 - .L_22)
	.align		4
.L_22:
        /*009c*/ 	.word	index@(.nv.constant0._Z6im2coliPKfiiiPf)
        /*00a0*/ 	.short	0x0380
        /*00a2*/ 	.short	0x0028


	//----- nvinfo : EIATTR_SW_WAR
	.align		4
.L_23:
        /*00a4*/ 	.byte	0x04, 0x36
        /*00a6*/ 	.short	(.L_25 - .L_24)
.L_24:
        /*00a8*/ 	.word	0x00000008
.L_25:


//--------------------- .nv.callgraph             --------------------------
	.section	.nv.callgraph,"",@"SHT_CUDA_CALLGRAPH"
	.align	4
	.sectionentsize	8
	.align		4
        /*0000*/ 	.word	0x00000000
	.align		4
        /*0004*/ 	.word	0xffffffff
	.align		4
        /*0008*/ 	.word	0x00000000
	.align		4
        /*000c*/ 	.word	0xfffffffe
	.align		4
        /*0010*/ 	.word	0x00000000
	.align		4
        /*0014*/ 	.word	0xfffffffd
	.align		4
        /*0018*/ 	.word	0x00000000
	.align		4
        /*001c*/ 	.word	0xfffffffc


//--------------------- .text._Z6im2coliPKfiiiPf  --------------------------
	.section	.text._Z6im2coliPKfiiiPf,"ax",@progbits
	.align	128
        .global         _Z6im2coliPKfiiiPf
        .type           _Z6im2coliPKfiiiPf,@function
        .size           _Z6im2coliPKfiiiPf,(.L_x_6 - _Z6im2coliPKfiiiPf)
        .other          _Z6im2coliPKfiiiPf,@"STO_CUDA_ENTRY STV_DEFAULT"
_Z6im2coliPKfiiiPf:
.text._Z6im2coliPKfiiiPf:
[----:B------:R-:W-:Y:S01]  /*0000*/  LDC R1, c[0x0][0x37c] ;  /* 0x0000df00ff017b82 */ /* 0x000fe20000000800 */
[----:B------:R-:W0:Y:S07]  /*0010*/  S2R R5, SR_TID.X ;  /* 0x0000000000057919 */ /* 0x000e2e0000002100 */
[----:B------:R-:W0:Y:S01]  /*0020*/  S2UR UR4, SR_CTAID.X ;  /* 0x00000000000479c3 */ /* 0x000e220000002500 */
[----:B------:R-:W1:Y:S07]  /*0030*/  LDCU UR5, c[0x0][0x380] ;  /* 0x00007000ff0577ac */ /* 0x000e6e0008000800 */
[----:B------:R-:W0:Y:S02]  /*0040*/  LDC R0, c[0x0][0x360] ;  /* 0x0000d800ff007b82 */ /* 0x000e240000000800 */
[----:B0-----:R-:W-:-:S05]  /*0050*/  IMAD R5, R0, UR4, R5 ;  /* 0x0000000400057c24 */ /* 0x001fca000f8e0205 */
[----:B-1----:R-:W-:-:S13]  /*0060*/  ISETP.GE.AND P0, PT, R5, UR5, PT ;  /* 0x0000000505007c0c */ /* 0x002fda000bf06270 */
[----:B------:R-:W-:Y:S05]  /*0070*/  @P0 EXIT ;  /* 0x000000000000094d */ /* 0x000fea0003800000 */
[----:B------:R-:W0:Y:S01]  /*0080*/  LDC R6, c[0x0][0x394] ;  /* 0x0000e500ff067b82 */ /* 0x000e220000000800 */
[----:B------:R-:W1:Y:S01]  /*0090*/  LDCU UR4, c[0x0][0x398] ;  /* 0x00007300ff0477ac */ /* 0x000e620008000800 */
[----:B0-----:R-:W-:-:S04]  /*00a0*/  IABS R7, R6 ;  /* 0x0000000600077213 */ /* 0x001fc80000000000 */
[----:B------:R-:W0:Y:S08]  /*00b0*/  I2F.RP R0, R7 ;  /* 0x0000000700007306 */ /* 0x000e300000209400 */
[----:B0-----:R-:W0:Y:S02]  /*00c0*/  MUFU.RCP R0, R0 ;  /* 0x0000000000007308 */ /* 0x001e240000001000 */
[----:B0-----:R-:W-:-:S06]  /*00d0*/  VIADD R2, R0, 0xffffffe ;  /* 0x0ffffffe00027836 */ /* 0x001fcc0000000000 */
[----:B------:R0:W2:Y:S02]  /*00e0*/  F2I.FTZ.U32.TRUNC.NTZ R3, R2 ;  /* 0x0000000200037305 */ /* 0x0000a4000021f000 */
[----:B0-----:R-:W-:Y:S02]  /*00f0*/  IMAD.MOV.U32 R2, RZ, RZ, RZ ;  /* 0x000000ffff027224 */ /* 0x001fe400078e00ff */
[----:B--2---:R-:W-:-:S04]  /*0100*/  IMAD.MOV R4, RZ, RZ, -R3 ;  /* 0x000000ffff047224 */ /* 0x004fc800078e0a03 */
[----:B------:R-:W-:Y:S01]  /*0110*/  IMAD R9, R4, R7, RZ ;  /* 0x0000000704097224 */ /* 0x000fe200078e02ff */
[----:B------:R-:W-:-:S03]  /*0120*/  IABS R4, R5 ;  /* 0x0000000500047213 */ /* 0x000fc60000000000 */
[----:B------:R-:W-:Y:S01]  /*0130*/  IMAD.HI.U32 R3, R3, R9, R2 ;  /* 0x0000000903037227 */ /* 0x000fe200078e0002 */
[----:B------:R-:W-:-:S04]  /*0140*/  LOP3.LUT R2, R5, R6, RZ, 0x3c, !PT ;  /* 0x0000000605027212 */ /* 0x000fc800078e3cff */
[----:B------:R-:W-:Y:S01]  /*0150*/  ISETP.GE.AND P2, PT, R2, RZ, PT ;  /* 0x000000ff0200720c */ /* 0x000fe20003f46270 */
[----:B------:R-:W-:-:S04]  /*0160*/  IMAD.HI.U32 R3, R3, R4, RZ ;  /* 0x0000000403037227 */ /* 0x000fc800078e00ff */
[----:B------:R-:W-:-:S04]  /*0170*/  IMAD.MOV R0, RZ, RZ, -R3 ;  /* 0x000000ffff007224 */ /* 0x000fc800078e0a03 */
[----:B------:R-:W-:-:S05]  /*0180*/  IMAD R0, R7, R0, R4 ;  /* 0x0000000007007224 */ /* 0x000fca00078e0204 */
[----:B------:R-:W-:-:S13]  /*0190*/  ISETP.GT.U32.AND P1, PT, R7, R0, PT ;  /* 0x000000000700720c */ /* 0x000fda0003f24070 */
[----:B------:R-:W-:Y:S02]  /*01a0*/  @!P1 IMAD.IADD R0, R0, 0x1, -R7 ;  /* 0x0000000100009824 */ /* 0x000fe400078e0a07 */
[----:B------:R-:W-:Y:S01]  /*01b0*/  @!P1 VIADD R3, R3, 0x1 ;  /* 0x0000000103039836 */ /* 0x000fe20000000000 */
[----:B------:R-:W-:Y:S02]  /*01c0*/  ISETP.NE.AND P1, PT, R6, RZ, PT ;  /* 0x000000ff0600720c */ /* 0x000fe40003f25270 */
[----:B------:R-:W-:Y:S02]  /*01d0*/  ISETP.GE.U32.AND P0, PT, R0, R7, PT ;  /* 0x000000070000720c */ /* 0x000fe40003f06070 */
[----:B------:R-:W0:Y:S11]  /*01e0*/  LDC R0, c[0x0][0x390] ;  /* 0x0000e400ff007b82 */ /* 0x000e360000000800 */
[----:B------:R-:W-:-:S05]  /*01f0*/  @P0 VIADD R3, R3, 0x1 ;  /* 0x0000000103030836 */ /* 0x000fca0000000000 */
[----:B------:R-:W-:Y:S02]  /*0200*/  MOV R4, R3 ;  /* 0x0000000300047202 */ /* 0x000fe40000000f00 */
[----:B------:R-:W2:Y:S03]  /*0210*/  LDC.64 R2, c[0x0][0x3a0] ;  /* 0x0000e800ff027b82 */ /* 0x000ea60000000a00 */
[----:B------:R-:W-:Y:S01]  /*0220*/  @!P2 IMAD.MOV R4, RZ, RZ, -R4 ;  /* 0x000000ffff04a224 */ /* 0x000fe200078e0a04 */
[----:B------:R-:W-:Y:S02]  /*0230*/  @!P1 LOP3.LUT R4, RZ, R6, RZ, 0x33, !PT ;  /* 0x00000006ff049212 */ /* 0x000fe400078e33ff */
[----:B0-----:R-:W-:-:S03]  /*0240*/  ISETP.GE.AND P0, PT, R0, 0x1, PT ;  /* 0x000000010000780c */ /* 0x001fc60003f06270 */
[----:B------:R-:W-:-:S04]  /*0250*/  IMAD.MOV R7, RZ, RZ, -R4 ;  /* 0x000000ffff077224 */ /* 0x000fc800078e0a04 */
[----:B------:R-:W-:-:S04]  /*0260*/  IMAD R7, R6, R7, R5 ;  /* 0x0000000706077224 */ /* 0x000fc800078e0205 */
[----:B-1----:R-:W-:Y:S02]  /*0270*/  IMAD R7, R7, UR4, R4 ;  /* 0x0000000407077c24 */ /* 0x002fe4000f8e0204 */
[----:B------:R-:W-:Y:S05]  /*0280*/  @!P0 EXIT ;  /* 0x000000000000894d */ /* 0x000fea0003800000 */
[C---:B------:R-:W-:Y:S01]  /*0290*/  ISETP.GE.U32.AND P1, PT, R0.reuse, 0x10, PT ;  /* 0x000000100000780c */ /* 0x040fe20003f26070 */
[-C--:B------:R-:W-:Y:S01]  /*02a0*/  IMAD R6, R7, R0.reuse, RZ ;  /* 0x0000000007067224 */ /* 0x080fe200078e02ff */
[----:B------:R-:W-:Y:S01]  /*02b0*/  LOP3.LUT R10, R0, 0xf, RZ, 0xc0, !PT ;  /* 0x0000000f000a7812 */ /* 0x000fe200078ec0ff */
[----:B------:R-:W-:Y:S01]  /*02c0*/  IMAD R5, R5, R0, RZ ;  /* 0x0000000005057224 */ /* 0x000fe200078e02ff */
[----:B------:R-:W0:Y:S01]  /*02d0*/  LDCU.64 UR4, c[0x0][0x358] ;  /* 0x00006b00ff0477ac */ /* 0x000e220008000a00 */
[----:B------:R-:W-:Y:S01]  /*02e0*/  IMAD.MOV.U32 R7, RZ, RZ, RZ ;  /* 0x000000ffff077224 */ /* 0x000fe200078e00ff */
[----:B------:R-:W-:Y:S01]  /*02f0*/  ISETP.NE.AND P0, PT, R10, RZ, PT ;  /* 0x000000ff0a00720c */ /* 0x000fe20003f05270 */
[----:B--2---:R-:W-:Y:S01]  /*0300*/  IMAD.WIDE R2, R5, 0x4, R2 ;  /* 0x0000000405027825 */ /* 0x004fe200078e0202 */
[----:B------:R-:W-:-:S05]  /*0310*/  SHF.R.S32.HI R9, RZ, 0x1f, R6 ;  /* 0x0000001fff097819 */ /* 0x000fca0000011406 */
[----:B------:R-:W-:Y:S06]  /*0320*/  @!P1 BRA `(.L_x_0) ;  /* 0x0000000000c89947 */ /* 0x000fec0003800000 */
[----:B------:R-:W1:Y:S01]  /*0330*/  LDCU.64 UR6, c[0x0][0x388] ;  /* 0x00007100ff0677ac */ /* 0x000e620008000a00 */
[----:B------:R-:W-:-:S05]  /*0340*/  LOP3.LUT R7, R0, 0x7ffffff0, RZ, 0xc0, !PT ;  /* 0x7ffffff000077812 */ /* 0x000fca00078ec0ff */
[----:B------:R-:W-:Y:S01]  /*0350*/  IMAD.MOV R8, RZ, RZ, -R7 ;  /* 0x000000ffff087224 */ /* 0x000fe200078e0a07 */
[----:B-1----:R-:W-:-:S04]  /*0360*/  LEA R14, P1, R6, UR6, 0x2 ;  /* 0x00000006060e7c11 */ /* 0x002fc8000f8210ff */
[----:B------:R-:W-:Y:S02]  /*0370*/  IADD3 R14, P2, PT, R14, 0x20, RZ ;  /* 0x000000200e0e7810 */ /* 0x000fe40007f5e0ff */
[----:B------:R-:W-:-:S05]  /*0380*/  LEA.HI.X R19, R6, UR7, R9, 0x2, P1 ;  /* 0x0000000706137c11 */ /* 0x000fca00088f1409 */
[----:B------:R-:W-:-:S07]  /*0390*/  IMAD.X R19, RZ, RZ, R19, P2 ;  /* 0x000000ffff137224 */ /* 0x000fce00010e0613 */
.L_x_1:
[----:B------:R-:W-:Y:S01]  /*03a0*/  IMAD.MOV.U32 R4, RZ, RZ, R14 ;  /* 0x000000ffff047224 */ /* 0x000fe200078e000e */
[----:B------:R-:W-:-:S05]  /*03b0*/  MOV R5, R19 ;  /* 0x0000001300057202 */ /* 0x000fca0000000f00 */
[----:B0-----:R-:W2:Y:S04]  /*03c0*/  LDG.E R11, desc[UR4][R4.64+-0x20] ;  /* 0xffffe004040b7981 */ /* 0x001ea8000c1e1900 */
[----:B--2---:R0:W-:Y:S04]  /*03d0*/  STG.E desc[UR4][R2.64], R11 ;  /* 0x0000000b02007986 */ /* 0x0041e8000c101904 */
[----:B------:R-:W2:Y:S04]  /*03e0*/  LDG.E R13, desc[UR4][R4.64+-0x1c] ;  /* 0xffffe404040d7981 */ /* 0x000ea8000c1e1900 */
[----:B--2---:R1:W-:Y:S04]  /*03f0*/  STG.E desc[UR4][R2.64+0x4], R13 ;  /* 0x0000040d02007986 */ /* 0x0043e8000c101904 */
[----:B------:R-:W2:Y:S04]  /*0400*/  LDG.E R15, desc[UR4][R4.64+-0x18] ;  /* 0xffffe804040f7981 */ /* 0x000ea8000c1e1900 */
[----:B--2---:R2:W-:Y:S04]  /*0410*/  STG.E desc[UR4][R2.64+0x8], R15 ;  /* 0x0000080f02007986 */ /* 0x0045e8000c101904 */
[----:B------:R-:W3:Y:S04]  /*0420*/  LDG.E R17, desc[UR4][R4.64+-0x14] ;  /* 0xffffec0404117981 */ /* 0x000ee8000c1e1900 */
[----:B---3--:R3:W-:Y:S04]  /*0430*/  STG.E desc[UR4][R2.64+0xc], R17 ;  /* 0x00000c1102007986 */ /* 0x0087e8000c101904 */
[----:B------:R-:W4:Y:S04]  /*0440*/  LDG.E R19, desc[UR4][R4.64+-0x10] ;  /* 0xfffff00404137981 */ /* 0x000f28000c1e1900 */
[----:B----4-:R4:W-:Y:S04]  /*0450*/  STG.E desc[UR4][R2.64+0x10], R19 ;  /* 0x0000101302007986 */ /* 0x0109e8000c101904 */
[----:B------:R-:W5:Y:S04]  /*0460*/  LDG.E R21, desc[UR4][R4.64+-0xc] ;  /* 0xfffff40404157981 */ /* 0x000f68000c1e1900 */
[----:B-----5:R5:W-:Y:S04]  /*0470*/  STG.E desc[UR4][R2.64+0x14], R21 ;  /* 0x0000141502007986 */ /* 0x020be8000c101904 */
[----:B0-----:R-:W2:Y:S04]  /*0480*/  LDG.E R11, desc[UR4][R4.64+-0x8] ;  /* 0xfffff804040b7981 */ /* 0x001ea8000c1e1900 */
[----:B--2---:R0:W-:Y:S04]  /*0490*/  STG.E desc[UR4][R2.64+0x18], R11 ;  /* 0x0000180b02007986 */ /* 0x0041e8000c101904 */
[----:B-1----:R-:W2:Y:S04]  /*04a0*/  LDG.E R13, desc[UR4][R4.64+-0x4] ;  /* 0xfffffc04040d7981 */ /* 0x002ea8000c1e1900 */
[----:B--2---:R1:W-:Y:S04]  /*04b0*/  STG.E desc[UR4][R2.64+0x1c], R13 ;  /* 0x00001c0d02007986 */ /* 0x0043e8000c101904 */
[----:B------:R-:W2:Y:S04]  /*04c0*/  LDG.E R15, desc[UR4][R4.64] ;  /* 0x00000004040f7981 */ /* 0x000ea8000c1e1900 */
[----:B--2---:R2:W-:Y:S04]  /*04d0*/  STG.E desc[UR4][R2.64+0x20], R15 ;  /* 0x0000200f02007986 */ /* 0x0045e8000c101904 */
[----:B---3--:R-:W3:Y:S04]  /*04e0*/  LDG.E R17, desc[UR4][R4.64+0x4] ;  /* 0x0000040404117981 */ /* 0x008ee8000c1e1900 */
[----:B---3--:R3:W-:Y:S04]  /*04f0*/  STG.E desc[UR4][R2.64+0x24], R17 ;  /* 0x0000241102007986 */ /* 0x0087e8000c101904 */
[----:B----4-:R-:W4:Y:S04]  /*0500*/  LDG.E R19, desc[UR4][R4.64+0x8] ;  /* 0x0000080404137981 */ /* 0x010f28000c1e1900 */
[----:B----4-:R-:W-:Y:S04]  /*0510*/  STG.E desc[UR4][R2.64+0x28], R19 ;  /* 0x0000281302007986 */ /* 0x010fe8000c101904 */
[----:B-----5:R-:W4:Y:S04]  /*0520*/  LDG.E R21, desc[UR4][R4.64+0xc] ;  /* 0x00000c0404157981 */ /* 0x020f28000c1e1900 */
[----:B----4-:R-:W-:Y:S04]  /*0530*/  STG.E desc[UR4][R2.64+0x2c], R21 ;  /* 0x00002c1502007986 */ /* 0x010fe8000c101904 */
[----:B0-----:R-:W4:Y:S04]  /*0540*/  LDG.E R11, desc[UR4][R4.64+0x10] ;  /* 0x00001004040b7981 */ /* 0x001f28000c1e1900 */
[----:B----4-:R0:W-:Y:S04]  /*0550*/  STG.E desc[UR4][R2.64+0x30], R11 ;  /* 0x0000300b02007986 */ /* 0x0101e8000c101904 */
[----:B-1----:R-:W4:Y:S04]  /*0560*/  LDG.E R13, desc[UR4][R4.64+0x14] ;  /* 0x00001404040d7981 */ /* 0x002f28000c1e1900 */
[----:B----4-:R-:W-:Y:S04]  /*0570*/  STG.E desc[UR4][R2.64+0x34], R13 ;  /* 0x0000340d02007986 */ /* 0x010fe8000c101904 */
[----:B--2---:R-:W2:Y:S01]  /*0580*/  LDG.E R15, desc[UR4][R4.64+0x18] ;  /* 0x00001804040f7981 */ /* 0x004ea2000c1e1900 */
[----:B------:R-:W-:-:S05]  /*0590*/  VIADD R8, R8, 0x10 ;  /* 0x0000001008087836 */ /* 0x000fca0000000000 */
[----:B------:R-:W-:Y:S01]  /*05a0*/  ISETP.NE.AND P1, PT, R8, RZ, PT ;  /* 0x000000ff0800720c */ /* 0x000fe20003f25270 */
[----:B--2---:R-:W-:Y:S04]  /*05b0*/  STG.E desc[UR4][R2.64+0x38], R15 ;  /* 0x0000380f02007986 */ /* 0x004fe8000c101904 */
[----:B---3--:R-:W2:Y:S01]  /*05c0*/  LDG.E R17, desc[UR4][R4.64+0x1c] ;  /* 0x00001c0404117981 */ /* 0x008ea2000c1e1900 */
[----:B------:R-:W-:Y:S02]  /*05d0*/  IADD3 R12, P2, PT, R2, 0x40, RZ ;  /* 0x00000040020c7810 */ /* 0x000fe40007f5e0ff */
[----:B------:R-:W-:-:S03]  /*05e0*/  IADD3 R14, P3, PT, R4, 0x40, RZ ;  /* 0x00000040040e7810 */ /* 0x000fc60007f7e0ff */
[----:B0-----:R-:W-:Y:S02]  /*05f0*/  IMAD.X R11, RZ, RZ, R3, P2 ;  /* 0x000000ffff0b7224 */ /* 0x001fe400010e0603 */
[----:B------:R-:W-:Y:S01]  /*0600*/  IMAD.X R19, RZ, RZ, R5, P3 ;  /* 0x000000ffff137224 */ /* 0x000fe200018e0605 */
[----:B--2---:R0:W-:Y:S02]  /*0610*/  STG.E desc[UR4][R2.64+0x3c], R17 ;  /* 0x00003c1102007986 */ /* 0x0041e4000c101904 */
[----:B0-----:R-:W-:Y:S02]  /*0620*/  IMAD.MOV.U32 R2, RZ, RZ, R12 ;  /* 0x000000ffff027224 */ /* 0x001fe400078e000c */
[----:B------:R-:W-:Y:S01]  /*0630*/  IMAD.MOV.U32 R3, RZ, RZ, R11 ;  /* 0x000000ffff037224 */ /* 0x000fe200078e000b */
[----:B------:R-:W-:Y:S06]  /*0640*/  @P1 BRA `(.L_x_1) ;  /* 0xfffffffc00541947 */ /* 0x000fec000383ffff */
.L_x_0:
[----:B0-----:R-:W-:Y:S05]  /*0650*/  @!P0 EXIT ;  /* 0x000000000000894d */ /* 0x001fea0003800000 */
[----:B------:R-:W-:Y:S02]  /*0660*/  ISETP.GE.U32.AND P1, PT, R10, 0x8, PT ;  /* 0x000000080a00780c */ /* 0x000fe40003f26070 */
[----:B------:R-:W-:-:S04]  /*0670*/  LOP3.LUT R12, R0, 0x7, RZ, 0xc0, !PT ;  /* 0x00000007000c7812 */ /* 0x000fc800078ec0ff */
[----:B------:R-:W-:-:S07]  /*0680*/  ISETP.NE.AND P0, PT, R12, RZ, PT ;  /* 0x000000ff0c00720c */ /* 0x000fce0003f05270 */
[----:B------:R-:W-:Y:S06]  /*0690*/  @!P1 BRA `(.L_x_2) ;  /* 0x0000000000689947 */ /* 0x000fec0003800000 */
[----:B------:R-:W0:Y:S01]  /*06a0*/  LDCU.64 UR6, c[0x0][0x388] ;  /* 0x00007100ff0677ac */ /* 0x000e220008000a00 */
[----:B------:R-:W-:-:S05]  /*06b0*/  IADD3 R5, P1, PT, R6, R7, RZ ;  /* 0x0000000706057210 */ /* 0x000fca0007f3e0ff */
[----:B------:R-:W-:Y:S01]  /*06c0*/  IMAD.X R8, RZ, RZ, R9, P1 ;  /* 0x000000ffff087224 */ /* 0x000fe200008e0609 */
[----:B0-----:R-:W-:-:S04]  /*06d0*/  LEA R4, P1, R5, UR6, 0x2 ;  /* 0x0000000605047c11 */ /* 0x001fc8000f8210ff */
[----:B------:R-:W-:-:S05]  /*06e0*/  LEA.HI.X R5, R5, UR7, R8, 0x2, P1 ;  /* 0x0000000705057c11 */ /* 0x000fca00088f1408 */
[----:B------:R-:W2:Y:S04]  /*06f0*/  LDG.E R11, desc[UR4][R4.64] ;  /* 0x00000004040b7981 */ /* 0x000ea8000c1e1900 */
[----:B--2---:R0:W-:Y:S04]  /*0700*/  STG.E desc[UR4][R2.64], R11 ;  /* 0x0000000b02007986 */ /* 0x0041e8000c101904 */
[----:B------:R-:W2:Y:S04]  /*0710*/  LDG.E R13, desc[UR4][R4.64+0x4] ;  /* 0x00000404040d7981 */ /* 0x000ea8000c1e1900 */
[----:B--2---:R1:W-:Y:S04]  /*0720*/  STG.E desc[UR4][R2.64+0x4], R13 ;  /* 0x0000040d02007986 */ /* 0x0043e8000c101904 */
[----:B------:R-:W2:Y:S04]  /*0730*/  LDG.E R15, desc[UR4][R4.64+0x8] ;  /* 0x00000804040f7981 */ /* 0x000ea8000c1e1900 */
[----:B--2---:R2:W-:Y:S04]  /*0740*/  STG.E desc[UR4][R2.64+0x8], R15 ;  /* 0x0000080f02007986 */ /* 0x0045e8000c101904 */
[----:B------:R-:W3:Y:S04]  /*0750*/  LDG.E R17, desc[UR4][R4.64+0xc] ;  /* 0x00000c0404117981 */ /* 0x000ee8000c1e1900 */
[----:B---3--:R-:W-:Y:S04]  /*0760*/  STG.E desc[UR4][R2.64+0xc], R17 ;  /* 0x00000c1102007986 */ /* 0x008fe8000c101904 */
[----:B------:R-:W3:Y:S04]  /*0770*/  LDG.E R19, desc[UR4][R4.64+0x10] ;  /* 0x0000100404137981 */ /* 0x000ee8000c1e1900 */
[----:B---3--:R-:W-:Y:S04]  /*0780*/  STG.E desc[UR4][R2.64+0x10], R19 ;  /* 0x0000101302007986 */ /* 0x008fe8000c101904 */
[----:B------:R-:W3:Y:S04]  /*0790*/  LDG.E R21, desc[UR4][R4.64+0x14] ;  /* 0x0000140404157981 */ /* 0x000ee8000c1e1900 */
[----:B---3--:R-:W-:Y:S04]  /*07a0*/  STG.E desc[UR4][R2.64+0x14], R21 ;  /* 0x0000141502007986 */ /* 0x008fe8000c101904 */
[----:B0-----:R-:W3:Y:S01]  /*07b0*/  LDG.E R11, desc[UR4][R4.64+0x18] ;  /* 0x00001804040b7981 */ /* 0x001ee2000c1e1900 */
[----:B------:R-:W-:-:S03]  /*07c0*/  IADD3 R8, P1, PT, R2, 0x20, RZ ;  /* 0x0000002002087810 */ /* 0x000fc60007f3e0ff */
[----:B---3--:R-:W-:Y:S04]  /*07d0*/  STG.E desc[UR4][R2.64+0x18], R11 ;  /* 0x0000180b02007986 */ /* 0x008fe8000c101904 */
[----:B-1----:R-:W3:Y:S01]  /*07e0*/  LDG.E R13, desc[UR4][R4.64+0x1c] ;  /* 0x00001c04040d7981 */ /* 0x002ee2000c1e1900 */
[----:B--2---:R-:W-:Y:S01]  /*07f0*/  IADD3.X R15, PT, PT, RZ, R3, RZ, P1, !PT ;  /* 0x00000003ff0f7210 */ /* 0x004fe20000ffe4ff */
[----:B------:R-:W-:Y:S02]  /*0800*/  VIADD R7, R7, 0x8 ;  /* 0x0000000807077836 */ /* 0x000fe40000000000 */
[----:B---3--:R0:W-:Y:S02]  /*0810*/  STG.E desc[UR4][R2.64+0x1c], R13 ;  /* 0x00001c0d02007986 */ /* 0x0081e4000c101904 */
[----:B0-----:R-:W-:-:S02]  /*0820*/  IMAD.MOV.U32 R2, RZ, RZ, R8 ;  /* 0x000000ffff027224 */ /* 0x001fc400078e0008 */
[----:B------:R-:W-:-:S07]  /*0830*/  IMAD.MOV.U32 R3, RZ, RZ, R15 ;  /* 0x000000ffff037224 */ /* 0x000fce00078e000f */
.L_x_2:
[----:B------:R-:W-:Y:S05]  /*0840*/  @!P0 EXIT ;  /* 0x000000000000894d */ /* 0x000fea0003800000 */
        /* <DEDUP_REMOVED lines=10> */
[----:B--2---:R-:W-:Y:S04]  /*08f0*/  STG.E desc[UR4][R2.64], R11 ;  /* 0x0000000b02007986 */ /* 0x004fe8000c101904 */
[----:B------:R-:W2:Y:S04]  /*0900*/  LDG.E R13, desc[UR4][R4.64+0x4] ;  /* 0x00000404040d7981 */ /* 0x000ea8000c1e1900 */
[----:B--2---:R-:W-:Y:S04]  /*0910*/  STG.E desc[UR4][R2.64+0x4], R13 ;  /* 0x0000040d02007986 */ /* 0x004fe8000c101904 */
[----:B------:R-:W2:Y:S01]  /*0920*/  LDG.E R15, desc[UR4][R4.64+0x8] ;  /* 0x00000804040f7981 */ /* 0x000ea2000c1e1900 */
[----:B------:R-:W-:-:S03]  /*0930*/  IADD3 R8, P1, PT, R2, 0x10, RZ ;  /* 0x0000001002087810 */ /* 0x000fc60007f3e0ff */
[----:B--2---:R-:W-:Y:S04]  /*0940*/  STG.E desc[UR4][R2.64+0x8], R15 ;  /* 0x0000080f02007986 */ /* 0x004fe8000c101904 */
[----:B------:R-:W2:Y:S01]  /*0950*/  LDG.E R17, desc[UR4][R4.64+0xc] ;  /* 0x00000c0404117981 */ /* 0x000ea2000c1e1900 */
[----:B------:R-:W-:Y:S01]  /*0960*/  IMAD.X R19, RZ, RZ, R3, P1 ;  /* 0x000000ffff137224 */ /* 0x000fe200008e0603 */
[----:B------:R-:W-:Y:S02]  /*0970*/  IADD3 R7, PT, PT, R7, 0x4, RZ ;  /* 0x0000000407077810 */ /* 0x000fe40007ffe0ff */
[----:B--2---:R0:W-:Y:S02]  /*0980*/  STG.E desc[UR4][R2.64+0xc], R17 ;  /* 0x00000c1102007986 */ /* 0x0041e4000c101904 */
[----:B0-----:R-:W-:-:S02]  /*0990*/  IMAD.MOV.U32 R2, RZ, RZ, R8 ;  /* 0x000000ffff027224 */ /* 0x001fc400078e0008 */
[----:B------:R-:W-:-:S07]  /*09a0*/  IMAD.MOV.U32 R3, RZ, RZ, R19 ;  /* 0x000000ffff037224 */ /* 0x000fce00078e0013 */
.L_x_3:
[----:B------:R-:W-:Y:S05]  /*09b0*/  @!P0 EXIT ;  /* 0x000000000000894d */ /* 0x000fea0003800000 */
[----:B------:R-:W0:Y:S01]  /*09c0*/  LDCU.64 UR6, c[0x0][0x388] ;  /* 0x00007100ff0677ac */ /* 0x000e220008000a00 */
[----:B------:R-:W-:Y:S01]  /*09d0*/  IADD3 R6, P0, PT, R6, R7, RZ ;  /* 0x0000000706067210 */ /* 0x000fe20007f1e0ff */
[----:B------:R-:W-:-:S04]  /*09e0*/  IMAD.MOV R0, RZ, RZ, -R0 ;  /* 0x000000ffff007224 */ /* 0x000fc800078e0a00 */
[----:B------:R-:W-:Y:S01]  /*09f0*/  IMAD.X R9, RZ, RZ, R9, P0 ;  /* 0x000000ffff097224 */ /* 0x000fe200000e0609 */
[----:B0-----:R-:W-:-:S04]  /*0a00*/  LEA R4, P1, R6, UR6, 0x2 ;  /* 0x0000000606047c11 */ /* 0x001fc8000f8210ff */
[----:B------:R-:W-:-:S09]  /*0a10*/  LEA.HI.X R9, R6, UR7, R9, 0x2, P1 ;  /* 0x0000000706097c11 */ /* 0x000fd200088f1409 */
.L_x_4:
[----:B------:R-:W-:-:S06]  /*0a20*/  IMAD.MOV.U32 R5, RZ, RZ, R9 ;  /* 0x000000ffff057224 */ /* 0x000fcc00078e0009 */
[----:B------:R0:W2:Y:S01]  /*0a30*/  LDG.E R5, desc[UR4][R4.64] ;  /* 0x0000000404057981 */ /* 0x0000a2000c1e1900 */
[----:B------:R-:W-:Y:S02]  /*0a40*/  IADD3 R0, PT, PT, R0, 0x1, RZ ;  /* 0x0000000100007810 */ /* 0x000fe40007ffe0ff */
[----:B------:R-:W-:Y:S02]  /*0a50*/  IADD3 R6, P1, PT, R2, 0x4, RZ ;  /* 0x0000000402067810 */ /* 0x000fe40007f3e0ff */
[----:B------:R-:W-:-:S03]  /*0a60*/  ISETP.NE.AND P0, PT, R0, RZ, PT ;  /* 0x000000ff0000720c */ /* 0x000fc60003f05270 */
[----:B------:R-:W-:Y:S01]  /*0a70*/  IMAD.X R7, RZ, RZ, R3, P1 ;  /* 0x000000ffff077224 */ /* 0x000fe200008e0603 */
[----:B0-----:R-:W-:-:S05]  /*0a80*/  IADD3 R4, P2, PT, R4, 0x4, RZ ;  /* 0x0000000404047810 */ /* 0x001fca0007f5e0ff */
[----:B------:R-:W-:Y:S01]  /*0a90*/  IMAD.X R9, RZ, RZ, R9, P2 ;  /* 0x000000ffff097224 */ /* 0x000fe200010e0609 */
[----:B--2---:R0:W-:Y:S02]  /*0aa0*/  STG.E desc[UR4][R2.64], R5 ;  /* 0x0000000502007986 */ /* 0x0041e4000c101904 */
[----:B0-----:R-:W-:Y:S02]  /*0ab0*/  IMAD.MOV.U32 R2, RZ, RZ, R6 ;  /* 0x000000ffff027224 */ /* 0x001fe400078e0006 */
[----:B------:R-:W-:Y:S01]  /*0ac0*/  IMAD.MOV.U32 R3, RZ, RZ, R7 ;  /* 0x000000ffff037224 */ /* 0x000fe200078e0007 */
[----:B------:R-:W-:Y:S06]  /*0ad0*/  @P0 BRA `(.L_x_4) ;  /* 0xfffffffc00d00947 */ /* 0x000fec000383ffff */
[----:B------:R-:W-:Y:S05]  /*0ae0*/  EXIT ;  /* 0x000000000000794d */ /* 0x000fea0003800000 */
.L_x_5:
[----:B------:R-:W-:-:S00]  /*0af0*/  BRA `(.L_x_5) ;  /* 0xfffffffc00fc7947 */ /* 0x000fc0000383ffff */
[----:B------:R-:W-:-:S00]  /*0b00*/  NOP ;  /* 0x0000000000007918 */ /* 0x000fc00000000000 */
[----:B------:R-:W-:-:S00]  /*0b10*/  NOP ;  /* 0x0000000000007918 */ /* 0x000fc00000000000 */
[----:B------:R-:W-:-:S00]  /*0b20*/  NOP ;  /* 0x0000000000007918 */ /* 0x000fc00000000000 */
[----:B------:R-:W-:-:S00]  /*0b30*/  NOP ;  /* 0x0000000000007918 */ /* 0x000fc00000000000 */
[----:B------:R-:W-:-:S00]  /*0b40*/  NOP ;  /* 0x0000000000007918 */ /* 0x000fc00000000000 */
[----:B------:R-:W-:-:S00]  /*0b50*/  NOP ;  /* 0x0000000000007918 */ /* 0x000fc00000000000 */
[----:B------:R-:W-:-:S00]  /*0b60*/  NOP ;  /* 0x0000000000007918 */ /* 0x000fc00000000000 */
[----:B------:R-:W-:-:S00]  /*0b70*/  NOP ;  /* 0x0000000000007918 */ /* 0x000fc00000000000 */
.L_x_6:


//--------------------- .nv.shared.reserved.0     --------------------------
	.section	.nv.shared.reserved.0,"aw",@nobits
	.weak		__nv_reservedSMEM_offset_0_alias
	.size		__nv_reservedSMEM_offset_0_alias, 0, 64
	.other		__nv_reservedSMEM_offset_0_alias,@"STO_CUDA_RESERVED_SHARED STV_DEFAULT"
__nv_reservedSMEM_offset_0_alias:
	.zero		0
	.zero		64


//--------------------- .nv.constant0._Z6im2coliPKfiiiPf --------------------------
	.section	.nv.constant0._Z6im2coliPKfiiiPf,"a",@progbits
	.sectionflags	@""
	.align	4
.nv.constant0._Z6im2coliPKfiiiPf:
	.zero		936


//--------------------- SYMBOLS --------------------------

	.type		.nv.reservedSmem.offset0,@object
	.size		.nv.reservedSmem.offset0,0x4
